//
// Generated by NVIDIA NVVM Compiler
//
// Compiler Build ID: CL-36424714
// Cuda compilation tools, release 13.0, V13.0.88
// Based on NVVM 20.0.0
//

.version 9.0
.target sm_100
.address_size 64

	// .globl	_Z15kernelgpuInitu2IdEvPT_S1_S1_S1_iiiiii

.visible .entry _Z15kernelgpuInitu2IdEvPT_S1_S1_S1_iiiiii(
	.param .u64 .ptr .align 1 _Z15kernelgpuInitu2IdEvPT_S1_S1_S1_iiiiii_param_0,
	.param .u64 .ptr .align 1 _Z15kernelgpuInitu2IdEvPT_S1_S1_S1_iiiiii_param_1,
	.param .u64 .ptr .align 1 _Z15kernelgpuInitu2IdEvPT_S1_S1_S1_iiiiii_param_2,
	.param .u64 .ptr .align 1 _Z15kernelgpuInitu2IdEvPT_S1_S1_S1_iiiiii_param_3,
	.param .u32 _Z15kernelgpuInitu2IdEvPT_S1_S1_S1_iiiiii_param_4,
	.param .u32 _Z15kernelgpuInitu2IdEvPT_S1_S1_S1_iiiiii_param_5,
	.param .u32 _Z15kernelgpuInitu2IdEvPT_S1_S1_S1_iiiiii_param_6,
	.param .u32 _Z15kernelgpuInitu2IdEvPT_S1_S1_S1_iiiiii_param_7,
	.param .u32 _Z15kernelgpuInitu2IdEvPT_S1_S1_S1_iiiiii_param_8,
	.param .u32 _Z15kernelgpuInitu2IdEvPT_S1_S1_S1_iiiiii_param_9
)
{
	.reg .pred 	%p<3>;
	.reg .b32 	%r<18>;
	.reg .b64 	%rd<6>;

	ld.param.u64 	%rd2, [_Z15kernelgpuInitu2IdEvPT_S1_S1_S1_iiiiii_param_0];
	ld.param.u32 	%r7, [_Z15kernelgpuInitu2IdEvPT_S1_S1_S1_iiiiii_param_5];
	ld.param.u32 	%r8, [_Z15kernelgpuInitu2IdEvPT_S1_S1_S1_iiiiii_param_7];
	ld.param.u32 	%r9, [_Z15kernelgpuInitu2IdEvPT_S1_S1_S1_iiiiii_param_8];
	mov.u32 	%r10, %tid.x;
	mov.u32 	%r11, %ctaid.x;
	mov.u32 	%r1, %ntid.x;
	mad.lo.s32 	%r17, %r11, %r1, %r10;
	setp.ge.s32 	%p1, %r17, %r7;
	@%p1 bra 	$L__BB0_3;
	mul.lo.s32 	%r3, %r9, %r8;
	mov.u32 	%r12, %nctaid.x;
	mul.lo.s32 	%r4, %r1, %r12;
	cvta.to.global.u64 	%rd1, %rd2;
$L__BB0_2:
	div.s32 	%r13, %r17, %r9;
	mul.lo.s32 	%r14, %r13, %r9;
	sub.s32 	%r15, %r17, %r14;
	mad.lo.s32 	%r16, %r3, %r13, %r15;
	mul.wide.s32 	%rd3, %r16, 8;
	add.s64 	%rd4, %rd1, %rd3;
	mov.b64 	%rd5, 0;
	st.global.u64 	[%rd4], %rd5;
	add.s32 	%r17, %r17, %r4;
	setp.lt.s32 	%p2, %r17, %r7;
	@%p2 bra 	$L__BB0_2;
$L__BB0_3:
	ret;

}
	// .globl	_Z15kernelgpuInitu2IfEvPT_S1_S1_S1_iiiiii
.visible .entry _Z15kernelgpuInitu2IfEvPT_S1_S1_S1_iiiiii(
	.param .u64 .ptr .align 1 _Z15kernelgpuInitu2IfEvPT_S1_S1_S1_iiiiii_param_0,
	.param .u64 .ptr .align 1 _Z15kernelgpuInitu2IfEvPT_S1_S1_S1_iiiiii_param_1,
	.param .u64 .ptr .align 1 _Z15kernelgpuInitu2IfEvPT_S1_S1_S1_iiiiii_param_2,
	.param .u64 .ptr .align 1 _Z15kernelgpuInitu2IfEvPT_S1_S1_S1_iiiiii_param_3,
	.param .u32 _Z15kernelgpuInitu2IfEvPT_S1_S1_S1_iiiiii_param_4,
	.param .u32 _Z15kernelgpuInitu2IfEvPT_S1_S1_S1_iiiiii_param_5,
	.param .u32 _Z15kernelgpuInitu2IfEvPT_S1_S1_S1_iiiiii_param_6,
	.param .u32 _Z15kernelgpuInitu2IfEvPT_S1_S1_S1_iiiiii_param_7,
	.param .u32 _Z15kernelgpuInitu2IfEvPT_S1_S1_S1_iiiiii_param_8,
	.param .u32 _Z15kernelgpuInitu2IfEvPT_S1_S1_S1_iiiiii_param_9
)
{
	.reg .pred 	%p<3>;
	.reg .b32 	%r<19>;
	.reg .b64 	%rd<5>;

	ld.param.u64 	%rd2, [_Z15kernelgpuInitu2IfEvPT_S1_S1_S1_iiiiii_param_0];
	ld.param.u32 	%r7, [_Z15kernelgpuInitu2IfEvPT_S1_S1_S1_iiiiii_param_5];
	ld.param.u32 	%r8, [_Z15kernelgpuInitu2IfEvPT_S1_S1_S1_iiiiii_param_7];
	ld.param.u32 	%r9, [_Z15kernelgpuInitu2IfEvPT_S1_S1_S1_iiiiii_param_8];
	mov.u32 	%r10, %tid.x;
	mov.u32 	%r11, %ctaid.x;
	mov.u32 	%r1, %ntid.x;
	mad.lo.s32 	%r18, %r11, %r1, %r10;
	setp.ge.s32 	%p1, %r18, %r7;
	@%p1 bra 	$L__BB1_3;
	mul.lo.s32 	%r3, %r9, %r8;
	mov.u32 	%r12, %nctaid.x;
	mul.lo.s32 	%r4, %r1, %r12;
	cvta.to.global.u64 	%rd1, %rd2;
$L__BB1_2:
	div.s32 	%r13, %r18, %r9;
	mul.lo.s32 	%r14, %r13, %r9;
	sub.s32 	%r15, %r18, %r14;
	mad.lo.s32 	%r16, %r3, %r13, %r15;
	mul.wide.s32 	%rd3, %r16, 4;
	add.s64 	%rd4, %rd1, %rd3;
	mov.b32 	%r17, 0;
	st.global.u32 	[%rd4], %r17;
	add.s32 	%r18, %r18, %r4;
	setp.lt.s32 	%p2, %r18, %r7;
	@%p2 bra 	$L__BB1_2;
$L__BB1_3:
	ret;

}


// ===== COMPILED SASS (sm_100) =====

	.target	sm_100

	.elftype	@"ET_EXEC"


//--------------------- .note.nv.tkinfo           --------------------------
	.section	.note.nv.tkinfo,"",@"SHT_NOTE"
	.sectionflags	@"SHF_NOTE_NV_TKINFO"
	.tkinfo
        /*0018*/ 	.word	0x00000002
        /*0030*/ 	.string	""
        /*0030*/ 	.string	"ptxas"
        /*0030*/ 	.string	"Cuda compilation tools, release 13.0, V13.0.88"
        /*0030*/ 	.string	"Build cuda_13.0.r13.0/compiler.36424714_0"
        /*0030*/ 	.string	"-arch sm_100 -m 64 "



//--------------------- .note.nv.cuinfo           --------------------------
	.section	.note.nv.cuinfo,"",@"SHT_NOTE"
	.sectionflags	@"SHF_NOTE_NV_CUINFO"
        /*0018*/ 	.short	0x0002
        /*001a*/ 	.short	0x0064
        /*001c*/ 	.short	0x0082
	.zero		2


//--------------------- .nv.info                  --------------------------
	.section	.nv.info,"",@"SHT_CUDA_INFO"
	.align	4


	//----- nvinfo : EIATTR_REGCOUNT
	.align		4
        /*0000*/ 	.byte	0x04, 0x2f
        /*0002*/ 	.short	(.L_1 - .L_0)
	.align		4
.L_0:
        /*0004*/ 	.word	index@(_Z15kernelgpuInitu2IdEvPT_S1_S1_S1_iiiiii)
        /*0008*/ 	.word	0x00000011


	//----- nvinfo : EIATTR_FRAME_SIZE
	.align		4
.L_1:
        /*000c*/ 	.byte	0x04, 0x11
        /*000e*/ 	.short	(.L_3 - .L_2)
	.align		4
.L_2:
        /*0010*/ 	.word	index@(_Z15kernelgpuInitu2IdEvPT_S1_S1_S1_iiiiii)
        /*0014*/ 	.word	0x00000000


	//----- nvinfo : EIATTR_REGCOUNT
	.align		4
.L_3:
        /*0018*/ 	.byte	0x04, 0x2f
        /*001a*/ 	.short	(.L_5 - .L_4)
	.align		4
.L_4:
        /*001c*/ 	.word	index@(_Z15kernelgpuInitu2IfEvPT_S1_S1_S1_iiiiii)
        /*0020*/ 	.word	0x00000011


	//----- nvinfo : EIATTR_FRAME_SIZE
	.align		4
.L_5:
        /*0024*/ 	.byte	0x04, 0x11
        /*0026*/ 	.short	(.L_7 - .L_6)
	.align		4
.L_6:
        /*0028*/ 	.word	index@(_Z15kernelgpuInitu2IfEvPT_S1_S1_S1_iiiiii)
        /*002c*/ 	.word	0x00000000


	//----- nvinfo : EIATTR_MIN_STACK_SIZE
	.align		4
.L_7:
        /*0030*/ 	.byte	0x04, 0x12
        /*0032*/ 	.short	(.L_9 - .L_8)
	.align		4
.L_8:
        /*0034*/ 	.word	index@(_Z15kernelgpuInitu2IfEvPT_S1_S1_S1_iiiiii)
        /*0038*/ 	.word	0x00000000


	//----- nvinfo : EIATTR_MIN_STACK_SIZE
	.align		4
.L_9:
        /*003c*/ 	.byte	0x04, 0x12
        /*003e*/ 	.short	(.L_11 - .L_10)
	.align		4
.L_10:
        /*0040*/ 	.word	index@(_Z15kernelgpuInitu2IdEvPT_S1_S1_S1_iiiiii)
        /*0044*/ 	.word	0x00000000
.L_11:


//--------------------- .nv.compat                --------------------------
	.section	.nv.compat,"",@"SHT_CUDA_COMPAT_INFO"
	.align	4
        /*0000*/ 	.byte	0x02, 0x09, 0x00, 0x00, 0x02, 0x02, 0x01, 0x00, 0x02, 0x05, 0x05, 0x00, 0x03, 0x07, 0x01, 0x01
        /*0010*/ 	.byte	0x02, 0x03, 0x00, 0x00, 0x02, 0x06, 0x01, 0x00, 0x04, 0x0b, 0x08, 0x00, 0x09, 0x00, 0x00, 0x00
        /*0020*/ 	.byte	0x00, 0x00, 0x00, 0x00


//--------------------- .nv.info._Z15kernelgpuInitu2IfEvPT_S1_S1_S1_iiiiii --------------------------
	.section	.nv.info._Z15kernelgpuInitu2IfEvPT_S1_S1_S1_iiiiii,"",@"SHT_CUDA_INFO"
	.sectionflags	@""
	.align	4


	//----- nvinfo : EIATTR_CUDA_API_VERSION
	.align		4
        /*0000*/ 	.byte	0x04, 0x37
        /*0002*/ 	.short	(.L_13 - .L_12)
.L_12:
        /*0004*/ 	.word	0x00000082


	//----- nvinfo : EIATTR_KPARAM_INFO
	.align		4
.L_13:
        /*0008*/ 	.byte	0x04, 0x17
        /*000a*/ 	.short	(.L_15 - .L_14)
.L_14:
        /*000c*/ 	.word	0x00000000
        /*0010*/ 	.short	0x0009
        /*0012*/ 	.short	0x0034
        /*0014*/ 	.byte	0x00, 0xf0, 0x11, 0x00


	//----- nvinfo : EIATTR_KPARAM_INFO
	.align		4
.L_15:
        /*0018*/ 	.byte	0x04, 0x17
        /*001a*/ 	.short	(.L_17 - .L_16)
.L_16:
        /*001c*/ 	.word	0x00000000
        /*0020*/ 	.short	0x0008
        /*0022*/ 	.short	0x0030
        /*0024*/ 	.byte	0x00, 0xf0, 0x11, 0x00


	//----- nvinfo : EIATTR_KPARAM_INFO
	.align		4
.L_17:
        /*0028*/ 	.byte	0x04, 0x17
        /*002a*/ 	.short	(.L_19 - .L_18)
.L_18:
        /*002c*/ 	.word	0x00000000
        /*0030*/ 	.short	0x0007
        /*0032*/ 	.short	0x002c
        /*0034*/ 	.byte	0x00, 0xf0, 0x11, 0x00


	//----- nvinfo : EIATTR_KPARAM_INFO
	.align		4
.L_19:
        /*0038*/ 	.byte	0x04, 0x17
        /*003a*/ 	.short	(.L_21 - .L_20)
.L_20:
        /*003c*/ 	.word	0x00000000
        /*0040*/ 	.short	0x0006
        /*0042*/ 	.short	0x0028
        /*0044*/ 	.byte	0x00, 0xf0, 0x11, 0x00


	//----- nvinfo : EIATTR_KPARAM_INFO
	.align		4
.L_21:
        /*0048*/ 	.byte	0x04, 0x17
        /*004a*/ 	.short	(.L_23 - .L_22)
.L_22:
        /*004c*/ 	.word	0x00000000
        /*0050*/ 	.short	0x0005
        /*0052*/ 	.short	0x0024
        /*0054*/ 	.byte	0x00, 0xf0, 0x11, 0x00


	//----- nvinfo : EIATTR_KPARAM_INFO
	.align		4
.L_23:
        /*0058*/ 	.byte	0x04, 0x17
        /*005a*/ 	.short	(.L_25 - .L_24)
.L_24:
        /*005c*/ 	.word	0x00000000
        /*0060*/ 	.short	0x0004
        /*0062*/ 	.short	0x0020
        /*0064*/ 	.byte	0x00, 0xf0, 0x11, 0x00


	//----- nvinfo : EIATTR_KPARAM_INFO
	.align		4
.L_25:
        /*0068*/ 	.byte	0x04, 0x17
        /*006a*/ 	.short	(.L_27 - .L_26)
.L_26:
        /*006c*/ 	.word	0x00000000
        /*0070*/ 	.short	0x0003
        /*0072*/ 	.short	0x0018
        /*0074*/ 	.byte	0x00, 0xf5, 0x21, 0x00


	//----- nvinfo : EIATTR_KPARAM_INFO
	.align		4
.L_27:
        /*0078*/ 	.byte	0x04, 0x17
        /*007a*/ 	.short	(.L_29 - .L_28)
.L_28:
        /*007c*/ 	.word	0x00000000
        /*0080*/ 	.short	0x0002
        /*0082*/ 	.short	0x0010
        /*0084*/ 	.byte	0x00, 0xf5, 0x21, 0x00


	//----- nvinfo : EIATTR_KPARAM_INFO
	.align		4
.L_29:
        /*0088*/ 	.byte	0x04, 0x17
        /*008a*/ 	.short	(.L_31 - .L_30)
.L_30:
        /*008c*/ 	.word	0x00000000
        /*0090*/ 	.short	0x0001
        /*0092*/ 	.short	0x0008
        /*0094*/ 	.byte	0x00, 0xf5, 0x21, 0x00


	//----- nvinfo : EIATTR_KPARAM_INFO
	.align		4
.L_31:
        /*0098*/ 	.byte	0x04, 0x17
        /*009a*/ 	.short	(.L_33 - .L_32)
.L_32:
        /*009c*/ 	.word	0x00000000
        /*00a0*/ 	.short	0x0000
        /*00a2*/ 	.short	0x0000
        /*00a4*/ 	.byte	0x00, 0xf5, 0x21, 0x00


	//----- nvinfo : EIATTR_SPARSE_MMA_MASK
	.align		4
.L_33:
        /*00a8*/ 	.byte	0x03, 0x50
        /*00aa*/ 	.short	0x0000


	//----- nvinfo : EIATTR_MAXREG_COUNT
	.align		4
        /*00ac*/ 	.byte	0x03, 0x1b
        /*00ae*/ 	.short	0x00ff


	//----- nvinfo : EIATTR_MERCURY_ISA_VERSION
	.align		4
        /*00b0*/ 	.byte	0x03, 0x5f
        /*00b2*/ 	.short	0x0101


	//----- nvinfo : EIATTR_VRC_CTA_INIT_COUNT
	.align		4
        /*00b4*/ 	.byte	0x02, 0x4a
	.zero		1
	.zero		1


	//----- nvinfo : EIATTR_EXIT_INSTR_OFFSETS
	.align		4
        /*00b8*/ 	.byte	0x04, 0x1c
        /*00ba*/ 	.short	(.L_35 - .L_34)


	//   ....[0]....
.L_34:
        /*00bc*/ 	.word	0x00000070


	//   ....[1]....
        /*00c0*/ 	.word	0x00000320


	//----- nvinfo : EIATTR_CRS_STACK_SIZE
	.align		4
.L_35:
        /*00c4*/ 	.byte	0x04, 0x1e
        /*00c6*/ 	.short	(.L_37 - .L_36)
.L_36:
        /*00c8*/ 	.word	0x00000000


	//----- nvinfo : EIATTR_CBANK_PARAM_SIZE
	.align		4
.L_37:
        /*00cc*/ 	.byte	0x03, 0x19
        /*00ce*/ 	.short	0x0038


	//----- nvinfo : EIATTR_PARAM_CBANK
	.align		4
        /*00d0*/ 	.byte	0x04, 0x0a
        /*00d2*/ 	.short	(.L_39 - .L_38)
	.align		4
.L_38:
        /*00d4*/ 	.word	index@(.nv.constant0._Z15kernelgpuInitu2IfEvPT_S1_S1_S1_iiiiii)
        /*00d8*/ 	.short	0x0380
        /*00da*/ 	.short	0x0038


	//----- nvinfo : EIATTR_SW_WAR
	.align		4
.L_39:
        /*00dc*/ 	.byte	0x04, 0x36
        /*00de*/ 	.short	(.L_41 - .L_40)
.L_40:
        /*00e0*/ 	.word	0x00000008
.L_41:


//--------------------- .nv.info._Z15kernelgpuInitu2IdEvPT_S1_S1_S1_iiiiii --------------------------
	.section	.nv.info._Z15kernelgpuInitu2IdEvPT_S1_S1_S1_iiiiii,"",@"SHT_CUDA_INFO"
	.sectionflags	@""
	.align	4


	//----- nvinfo : EIATTR_CUDA_API_VERSION
	.align		4
        /*0000*/ 	.byte	0x04, 0x37
        /*0002*/ 	.short	(.L_43 - .L_42)
.L_42:
        /*0004*/ 	.word	0x00000082


	//----- nvinfo : EIATTR_KPARAM_INFO
	.align		4
.L_43:
        /*0008*/ 	.byte	0x04, 0x17
        /*000a*/ 	.short	(.L_45 - .L_44)
.L_44:
        /*000c*/ 	.word	0x00000000
        /*0010*/ 	.short	0x0009
        /*0012*/ 	.short	0x0034
        /*0014*/ 	.byte	0x00, 0xf0, 0x11, 0x00


	//----- nvinfo : EIATTR_KPARAM_INFO
	.align		4
.L_45:
        /*0018*/ 	.byte	0x04, 0x17
        /*001a*/ 	.short	(.L_47 - .L_46)
.L_46:
        /*001c*/ 	.word	0x00000000
        /*0020*/ 	.short	0x0008
        /*0022*/ 	.short	0x0030
        /*0024*/ 	.byte	0x00, 0xf0, 0x11, 0x00


	//----- nvinfo : EIATTR_KPARAM_INFO
	.align		4
.L_47:
        /*0028*/ 	.byte	0x04, 0x17
        /*002a*/ 	.short	(.L_49 - .L_48)
.L_48:
        /*002c*/ 	.word	0x00000000
        /*0030*/ 	.short	0x0007
        /*0032*/ 	.short	0x002c
        /*0034*/ 	.byte	0x00, 0xf0, 0x11, 0x00


	//----- nvinfo : EIATTR_KPARAM_INFO
	.align		4
.L_49:
        /*0038*/ 	.byte	0x04, 0x17
        /*003a*/ 	.short	(.L_51 - .L_50)
.L_50:
        /*003c*/ 	.word	0x00000000
        /*0040*/ 	.short	0x0006
        /*0042*/ 	.short	0x0028
        /*0044*/ 	.byte	0x00, 0xf0, 0x11, 0x00


	//----- nvinfo : EIATTR_KPARAM_INFO
	.align		4
.L_51:
        /*0048*/ 	.byte	0x04, 0x17
        /*004a*/ 	.short	(.L_53 - .L_52)
.L_52:
        /*004c*/ 	.word	0x00000000
        /*0050*/ 	.short	0x0005
        /*0052*/ 	.short	0x0024
        /*0054*/ 	.byte	0x00, 0xf0, 0x11, 0x00


	//----- nvinfo : EIATTR_KPARAM_INFO
	.align		4
.L_53:
        /*0058*/ 	.byte	0x04, 0x17
        /*005a*/ 	.short	(.L_55 - .L_54)
.L_54:
        /*005c*/ 	.word	0x00000000
        /*0060*/ 	.short	0x0004
        /*0062*/ 	.short	0x0020
        /*0064*/ 	.byte	0x00, 0xf0, 0x11, 0x00


	//----- nvinfo : EIATTR_KPARAM_INFO
	.align		4
.L_55:
        /*0068*/ 	.byte	0x04, 0x17
        /*006a*/ 	.short	(.L_57 - .L_56)
.L_56:
        /*006c*/ 	.word	0x00000000
        /*0070*/ 	.short	0x0003
        /*0072*/ 	.short	0x0018
        /*0074*/ 	.byte	0x00, 0xf5, 0x21, 0x00


	//----- nvinfo : EIATTR_KPARAM_INFO
	.align		4
.L_57:
        /*0078*/ 	.byte	0x04, 0x17
        /*007a*/ 	.short	(.L_59 - .L_58)
.L_58:
        /*007c*/ 	.word	0x00000000
        /*0080*/ 	.short	0x0002
        /*0082*/ 	.short	0x0010
        /*0084*/ 	.byte	0x00, 0xf5, 0x21, 0x00


	//----- nvinfo : EIATTR_KPARAM_INFO
	.align		4
.L_59:
        /*0088*/ 	.byte	0x04, 0x17
        /*008a*/ 	.short	(.L_61 - .L_60)
.L_60:
        /*008c*/ 	.word	0x00000000
        /*0090*/ 	.short	0x0001
        /*0092*/ 	.short	0x0008
        /*0094*/ 	.byte	0x00, 0xf5, 0x21, 0x00


	//----- nvinfo : EIATTR_KPARAM_INFO
	.align		4
.L_61:
        /*0098*/ 	.byte	0x04, 0x17
        /*009a*/ 	.short	(.L_63 - .L_62)
.L_62:
        /*009c*/ 	.word	0x00000000
        /*00a0*/ 	.short	0x0000
        /*00a2*/ 	.short	0x0000
        /*00a4*/ 	.byte	0x00, 0xf5, 0x21, 0x00


	//----- nvinfo : EIATTR_SPARSE_MMA_MASK
	.align		4
.L_63:
        /*00a8*/ 	.byte	0x03, 0x50
        /*00aa*/ 	.short	0x0000


	//----- nvinfo : EIATTR_MAXREG_COUNT
	.align		4
        /*00ac*/ 	.byte	0x03, 0x1b
        /*00ae*/ 	.short	0x00ff


	//----- nvinfo : EIATTR_MERCURY_ISA_VERSION
	.align		4
        /*00b0*/ 	.byte	0x03, 0x5f
        /*00b2*/ 	.short	0x0101


	//----- nvinfo : EIATTR_VRC_CTA_INIT_COUNT
	.align		4
        /*00b4*/ 	.byte	0x02, 0x4a
	.zero		1
	.zero		1


	//----- nvinfo : EIATTR_EXIT_INSTR_OFFSETS
	.align		4
        /*00b8*/ 	.byte	0x04, 0x1c
        /*00ba*/ 	.short	(.L_65 - .L_64)


	//   ....[0]....
.L_64:
        /*00bc*/ 	.word	0x00000070


	//   ....[1]....
        /*00c0*/ 	.word	0x00000320


	//----- nvinfo : EIATTR_CRS_STACK_SIZE
	.align		4
.L_65:
        /*00c4*/ 	.byte	0x04, 0x1e
        /*00c6*/ 	.short	(.L_67 - .L_66)
.L_66:
        /*00c8*/ 	.word	0x00000000


	//----- nvinfo : EIATTR_CBANK_PARAM_SIZE
	.align		4
.L_67:
        /*00cc*/ 	.byte	0x03, 0x19
        /*00ce*/ 	.short	0x0038


	//----- nvinfo : EIATTR_PARAM_CBANK
	.align		4
        /*00d0*/ 	.byte	0x04, 0x0a
        /*00d2*/ 	.short	(.L_69 - .L_68)
	.align		4
.L_68:
        /*00d4*/ 	.word	index@(.nv.constant0._Z15kernelgpuInitu2IdEvPT_S1_S1_S1_iiiiii)
        /*00d8*/ 	.short	0x0380
        /*00da*/ 	.short	0x0038


	//----- nvinfo : EIATTR_SW_WAR
	.align		4
.L_69:
        /*00dc*/ 	.byte	0x04, 0x36
        /*00de*/ 	.short	(.L_71 - .L_70)
.L_70:
        /*00e0*/ 	.word	0x00000008
.L_71:


//--------------------- .nv.callgraph             --------------------------
	.section	.nv.callgraph,"",@"SHT_CUDA_CALLGRAPH"
	.align	4
	.sectionentsize	8
	.align		4
        /*0000*/ 	.word	0x00000000
	.align		4
        /*0004*/ 	.word	0xffffffff
	.align		4
        /*0008*/ 	.word	0x00000000
	.align		4
        /*000c*/ 	.word	0xfffffffe
	.align		4
        /*0010*/ 	.word	0x00000000
	.align		4
        /*0014*/ 	.word	0xfffffffd
	.align		4
        /*0018*/ 	.word	0x00000000
	.align		4
        /*001c*/ 	.word	0xfffffffc


//--------------------- .text._Z15kernelgpuInitu2IfEvPT_S1_S1_S1_iiiiii --------------------------
	.section	.text._Z15kernelgpuInitu2IfEvPT_S1_S1_S1_iiiiii,"ax",@progbits
	.align	128
        .global         _Z15kernelgpuInitu2IfEvPT_S1_S1_S1_iiiiii
        .type           _Z15kernelgpuInitu2IfEvPT_S1_S1_S1_iiiiii,@function
        .size           _Z15kernelgpuInitu2IfEvPT_S1_S1_S1_iiiiii,(.L_x_4 - _Z15kernelgpuInitu2IfEvPT_S1_S1_S1_iiiiii)
        .other          _Z15kernelgpuInitu2IfEvPT_S1_S1_S1_iiiiii,@"STO_CUDA_ENTRY STV_DEFAULT"
_Z15kernelgpuInitu2IfEvPT_S1_S1_S1_iiiiii:
.text._Z15kernelgpuInitu2IfEvPT_S1_S1_S1_iiiiii:
[----:B------:R-:W-:Y:S01]  /*0000*/  LDC R1, c[0x0][0x37c] ;  /* 0x0000df00ff017b82 */ /* 0x000fe20000000800 */
[----:B------:R-:W0:Y:S07]  /*0010*/  S2R R5, SR_TID.X ;  /* 0x0000000000057919 */ /* 0x000e2e0000002100 */
[----:B------:R-:W0:Y:S01]  /*0020*/  S2UR UR4, SR_CTAID.X ;  /* 0x00000000000479c3 */ /* 0x000e220000002500 */
[----:B------:R-:W1:Y:S07]  /*0030*/  LDCU UR5, c[0x0][0x3a4] ;  /* 0x00007480ff0577ac */ /* 0x000e6e0008000800 */
[----:B------:R-:W0:Y:S02]  /*0040*/  LDC R10, c[0x0][0x360] ;  /* 0x0000d800ff0a7b82 */ /* 0x000e240000000800 */
[----:B0-----:R-:W-:-:S05]  /*0050*/  IMAD R5, R10, UR4, R5 ;  /* 0x000000040a057c24 */ /* 0x001fca000f8e0205 */
[----:B-1----:R-:W-:-:S13]  /*0060*/  ISETP.GE.AND P0, PT, R5, UR5, PT ;  /* 0x0000000505007c0c */ /* 0x002fda000bf06270 */
[----:B------:R-:W-:Y:S05]  /*0070*/  @P0 EXIT ;  /* 0x000000000000094d */ /* 0x000fea0003800000 */
[----:B------:R-:W0:Y:S01]  /*0080*/  LDC R11, c[0x0][0x3b0] ;  /* 0x0000ec00ff0b7b82 */ /* 0x000e220000000800 */
[----:B------:R-:W1:Y:S01]  /*0090*/  LDCU UR5, c[0x0][0x3ac] ;  /* 0x00007580ff0577ac */ /* 0x000e620008000800 */
[----:B------:R-:W2:Y:S06]  /*00a0*/  LDCU UR4, c[0x0][0x370] ;  /* 0x00006e00ff0477ac */ /* 0x000eac0008000800 */
[----:B------:R-:W3:Y:S01]  /*00b0*/  LDC R4, c[0x0][0x3b0] ;  /* 0x0000ec00ff047b82 */ /* 0x000ee20000000800 */
[----:B------:R-:W4:Y:S01]  /*00c0*/  LDCU.64 UR6, c[0x0][0x358] ;  /* 0x00006b00ff0677ac */ /* 0x000f220008000a00 */
[----:B------:R-:W5:Y:S06]  /*00d0*/  LDCU UR8, c[0x0][0x3a4] ;  /* 0x00007480ff0877ac */ /* 0x000f6c0008000800 */
[----:B------:R-:W1:Y:S01]  /*00e0*/  LDC.64 R2, c[0x0][0x380] ;  /* 0x0000e000ff027b82 */ /* 0x000e620000000a00 */
[----:B--2---:R-:W-:Y:S01]  /*00f0*/  IMAD R10, R10, UR4, RZ ;  /* 0x000000040a0a7c24 */ /* 0x004fe2000f8e02ff */
[----:B0-----:R-:W-:-:S02]  /*0100*/  IABS R0, R11 ;  /* 0x0000000b00007213 */ /* 0x001fc40000000000 */
[----:B------:R-:W-:Y:S02]  /*0110*/  ISETP.NE.AND P0, PT, R11, RZ, PT ;  /* 0x000000ff0b00720c */ /* 0x000fe40003f05270 */
[----:B------:R-:W0:Y:S08]  /*0120*/  I2F.RP R8, R0 ;  /* 0x0000000000087306 */ /* 0x000e300000209400 */
[----:B0-----:R-:W0:Y:S02]  /*0130*/  MUFU.RCP R8, R8 ;  /* 0x0000000800087308 */ /* 0x001e240000001000 */
[----:B0-----:R-:W-:-:S02]  /*0140*/  VIADD R6, R8, 0xffffffe ;  /* 0x0ffffffe08067836 */ /* 0x001fc40000000000 */
[----:B-1----:R-:W-:Y:S01]  /*0150*/  IMAD R8, R11, UR5, RZ ;  /* 0x000000050b087c24 */ /* 0x002fe2000f8e02ff */
[----:B------:R-:W-:-:S03]  /*0160*/  LOP3.LUT R11, RZ, R11, RZ, 0x33, !PT ;  /* 0x0000000bff0b7212 */ /* 0x000fc600078e33ff */
[----:B------:R0:W1:Y:S02]  /*0170*/  F2I.FTZ.U32.TRUNC.NTZ R7, R6 ;  /* 0x0000000600077305 */ /* 0x000064000021f000 */
[----:B0-----:R-:W-:Y:S02]  /*0180*/  HFMA2 R6, -RZ, RZ, 0, 0 ;  /* 0x00000000ff067431 */ /* 0x001fe400000001ff */
[----:B-1----:R-:W-:-:S04]  /*0190*/  IMAD.MOV R9, RZ, RZ, -R7 ;  /* 0x000000ffff097224 */ /* 0x002fc800078e0a07 */
[----:B------:R-:W-:-:S04]  /*01a0*/  IMAD R9, R9, R0, RZ ;  /* 0x0000000009097224 */ /* 0x000fc800078e02ff */
[----:B---345:R-:W-:-:S07]  /*01b0*/  IMAD.HI.U32 R9, R7, R9, R6 ;  /* 0x0000000907097227 */ /* 0x038fce00078e0006 */
.L_x_0:
[----:B------:R-:W-:Y:S02]  /*01c0*/  IABS R12, R5 ;  /* 0x00000005000c7213 */ /* 0x000fe40000000000 */
[----:B------:R-:W-:-:S03]  /*01d0*/  IABS R14, R4 ;  /* 0x00000004000e7213 */ /* 0x000fc60000000000 */
[----:B0-----:R-:W-:-:S04]  /*01e0*/  IMAD.HI.U32 R6, R9, R12, RZ ;  /* 0x0000000c09067227 */ /* 0x001fc800078e00ff */
[----:B------:R-:W-:-:S04]  /*01f0*/  IMAD.MOV R7, RZ, RZ, -R6 ;  /* 0x000000ffff077224 */ /* 0x000fc800078e0a06 */
[----:B------:R-:W-:-:S05]  /*0200*/  IMAD R7, R14, R7, R12 ;  /* 0x000000070e077224 */ /* 0x000fca00078e020c */
[----:B------:R-:W-:-:S13]  /*0210*/  ISETP.GT.U32.AND P2, PT, R0, R7, PT ;  /* 0x000000070000720c */ /* 0x000fda0003f44070 */
[----:B------:R-:W-:Y:S01]  /*0220*/  @!P2 IADD3 R7, PT, PT, R7, -R14, RZ ;  /* 0x8000000e0707a210 */ /* 0x000fe20007ffe0ff */
[----:B------:R-:W-:-:S03]  /*0230*/  @!P2 VIADD R6, R6, 0x1 ;  /* 0x000000010606a836 */ /* 0x000fc60000000000 */
[----:B------:R-:W-:Y:S02]  /*0240*/  ISETP.GE.U32.AND P1, PT, R7, R0, PT ;  /* 0x000000000700720c */ /* 0x000fe40003f26070 */
[----:B------:R-:W-:-:S04]  /*0250*/  LOP3.LUT R7, R5, R4, RZ, 0x3c, !PT ;  /* 0x0000000405077212 */ /* 0x000fc800078e3cff */
[----:B------:R-:W-:-:S07]  /*0260*/  ISETP.GE.AND P3, PT, R7, RZ, PT ;  /* 0x000000ff0700720c */ /* 0x000fce0003f66270 */
[----:B------:R-:W-:-:S06]  /*0270*/  @P1 IADD3 R6, PT, PT, R6, 0x1, RZ ;  /* 0x0000000106061810 */ /* 0x000fcc0007ffe0ff */
[----:B------:R-:W-:-:S05]  /*0280*/  @!P3 IMAD.MOV R6, RZ, RZ, -R6 ;  /* 0x000000ffff06b224 */ /* 0x000fca00078e0a06 */
[----:B------:R-:W-:-:S04]  /*0290*/  SEL R7, R11, R6, !P0 ;  /* 0x000000060b077207 */ /* 0x000fc80004000000 */
[----:B------:R-:W-:-:S05]  /*02a0*/  IADD3 R6, PT, PT, -R7, RZ, RZ ;  /* 0x000000ff07067210 */ /* 0x000fca0007ffe1ff */
[--C-:B------:R-:W-:Y:S02]  /*02b0*/  IMAD R6, R4, R6, R5.reuse ;  /* 0x0000000604067224 */ /* 0x100fe400078e0205 */
[----:B------:R-:W-:Y:S02]  /*02c0*/  IMAD.IADD R5, R10, 0x1, R5 ;  /* 0x000000010a057824 */ /* 0x000fe400078e0205 */
[----:B------:R-:W-:-:S03]  /*02d0*/  IMAD R7, R8, R7, R6 ;  /* 0x0000000708077224 */ /* 0x000fc600078e0206 */
[----:B------:R-:W-:Y:S01]  /*02e0*/  ISETP.GE.AND P1, PT, R5, UR8, PT ;  /* 0x0000000805007c0c */ /* 0x000fe2000bf26270 */
[----:B------:R-:W-:-:S05]  /*02f0*/  IMAD.WIDE R6, R7, 0x4, R2 ;  /* 0x0000000407067825 */ /* 0x000fca00078e0202 */
[----:B------:R0:W-:Y:S07]  /*0300*/  STG.E desc[UR6][R6.64], RZ ;  /* 0x000000ff06007986 */ /* 0x0001ee000c101906 */
[----:B------:R-:W-:Y:S05]  /*0310*/  @!P1 BRA `(.L_x_0) ;  /* 0xfffffffc00a89947 */ /* 0x000fea000383ffff */
[----:B------:R-:W-:Y:S05]  /*0320*/  EXIT ;  /* 0x000000000000794d */ /* 0x000fea0003800000 */
.L_x_1:
[----:B------:R-:W-:-:S00]  /*0330*/  BRA `(.L_x_1) ;  /* 0xfffffffc00fc7947 */ /* 0x000fc0000383ffff */
[----:B------:R-:W-:-:S00]  /*0340*/  NOP ;  /* 0x0000000000007918 */ /* 0x000fc00000000000 */
        /* <DEDUP_REMOVED lines=11> */
.L_x_4:


//--------------------- .text._Z15kernelgpuInitu2IdEvPT_S1_S1_S1_iiiiii --------------------------
	.section	.text._Z15kernelgpuInitu2IdEvPT_S1_S1_S1_iiiiii,"ax",@progbits
	.align	128
        .global         _Z15kernelgpuInitu2IdEvPT_S1_S1_S1_iiiiii
        .type           _Z15kernelgpuInitu2IdEvPT_S1_S1_S1_iiiiii,@function
        .size           _Z15kernelgpuInitu2IdEvPT_S1_S1_S1_iiiiii,(.L_x_5 - _Z15kernelgpuInitu2IdEvPT_S1_S1_S1_iiiiii)
        .other          _Z15kernelgpuInitu2IdEvPT_S1_S1_S1_iiiiii,@"STO_CUDA_ENTRY STV_DEFAULT"
_Z15kernelgpuInitu2IdEvPT_S1_S1_S1_iiiiii:
.text._Z15kernelgpuInitu2IdEvPT_S1_S1_S1_iiiiii:
        /* <DEDUP_REMOVED lines=28> */
.L_x_2:
        /* <DEDUP_REMOVED lines=20> */
[----:B------:R0:W-:Y:S07]  /*0300*/  STG.E.64 desc[UR6][R6.64], RZ ;  /* 0x000000ff06007986 */ /* 0x0001ee000c101b06 */
[----:B------:R-:W-:Y:S05]  /*0310*/  @!P1 BRA `(.L_x_2) ;  /* 0xfffffffc00a89947 */ /* 0x000fea000383ffff */
[----:B------:R-:W-:Y:S05]  /*0320*/  EXIT ;  /* 0x000000000000794d */ /* 0x000fea0003800000 */
.L_x_3:
        /* <DEDUP_REMOVED lines=13> */
.L_x_5:


//--------------------- .nv.shared.reserved.0     --------------------------
	.section	.nv.shared.reserved.0,"aw",@nobits
	.weak		__nv_reservedSMEM_offset_0_alias
	.size		__nv_reservedSMEM_offset_0_alias, 0, 64
	.other		__nv_reservedSMEM_offset_0_alias,@"STO_CUDA_RESERVED_SHARED STV_DEFAULT"
__nv_reservedSMEM_offset_0_alias:
	.zero		0
	.zero		64


//--------------------- .nv.constant0._Z15kernelgpuInitu2IfEvPT_S1_S1_S1_iiiiii --------------------------
	.section	.nv.constant0._Z15kernelgpuInitu2IfEvPT_S1_S1_S1_iiiiii,"a",@progbits
	.sectionflags	@""
	.align	4
.nv.constant0._Z15kernelgpuInitu2IfEvPT_S1_S1_S1_iiiiii:
	.zero		952


//--------------------- .nv.constant0._Z15kernelgpuInitu2IdEvPT_S1_S1_S1_iiiiii --------------------------
	.section	.nv.constant0._Z15kernelgpuInitu2IdEvPT_S1_S1_S1_iiiiii,"a",@progbits
	.sectionflags	@""
	.align	4
.nv.constant0._Z15kernelgpuInitu2IdEvPT_S1_S1_S1_iiiiii:
	.zero		952


//--------------------- SYMBOLS --------------------------

	.type		.nv.reservedSmem.offset0,@object
	.size		.nv.reservedSmem.offset0,0x4
